	.headerflags	@"EF_CUDA_TEXMODE_UNIFIED EF_CUDA_64BIT_ADDRESS EF_CUDA_ACCELERATORS EF_CUDA_SM90 EF_CUDA_VIRTUAL_SM(EF_CUDA_SM90)"
	.elftype	@"ET_EXEC"


//--------------------- .nv.info                  --------------------------
	.section	.nv.info,"",@"SHT_CUDA_INFO"
	.align	4


	//----- nvinfo : EIATTR_REGCOUNT
	.align		4
        /*0000*/ 	.byte	0x04, 0x2f
        /*0002*/ 	.short	(.L_3 - .L_2)
	.align		4
.L_2:
        /*0004*/ 	.word	index@(triton_poi_fused__native_batch_norm_legit_no_training__unsafe_index_relu_22)
        /*0008*/ 	.word	0x00000020


	//----- nvinfo : EIATTR_MIN_STACK_SIZE
	.align		4
.L_3:
        /*000c*/ 	.byte	0x04, 0x12
        /*000e*/ 	.short	(.L_5 - .L_4)
	.align		4
.L_4:
        /*0010*/ 	.word	index@(triton_poi_fused__native_batch_norm_legit_no_training__unsafe_index_relu_22)
        /*0014*/ 	.word	0x00000000


	//----- nvinfo : EIATTR_FRAME_SIZE
	.align		4
.L_5:
        /*0018*/ 	.byte	0x04, 0x11
        /*001a*/ 	.short	(.L_7 - .L_6)
	.align		4
.L_6:
        /*001c*/ 	.word	index@(triton_poi_fused__native_batch_norm_legit_no_training__unsafe_index_relu_22)
        /*0020*/ 	.word	0x00000000


	//----- nvinfo : EIATTR_MIN_STACK_SIZE
	.align		4
.L_7:
        /*0024*/ 	.byte	0x04, 0x12
        /*0026*/ 	.short	(.L_9 - .L_8)
	.align		4
.L_8:
        /*0028*/ 	.word	index@(triton_poi_fused__native_batch_norm_legit_no_training__unsafe_index_relu_22)
        /*002c*/ 	.word	0x00000000
.L_9:


//--------------------- .nv.info.triton_poi_fused__native_batch_norm_legit_no_training__unsafe_index_relu_22 --------------------------
	.section	.nv.info.triton_poi_fused__native_batch_norm_legit_no_training__unsafe_index_relu_22,"",@"SHT_CUDA_INFO"
	.sectionflags	@""
	.align	4


	//----- nvinfo : EIATTR_CUDA_API_VERSION
	.align		4
        /*0000*/ 	.byte	0x04, 0x37
        /*0002*/ 	.short	(.L_11 - .L_10)
.L_10:
        /*0004*/ 	.word	0x0000007c


	//----- nvinfo : EIATTR_KPARAM_INFO
	.align		4
.L_11:
        /*0008*/ 	.byte	0x04, 0x17
        /*000a*/ 	.short	(.L_13 - .L_12)
.L_12:
        /*000c*/ 	.word	0x00000000
        /*0010*/ 	.short	0x0007
        /*0012*/ 	.short	0x0038
        /*0014*/ 	.byte	0x00, 0xf0, 0x11, 0x00


	//----- nvinfo : EIATTR_KPARAM_INFO
	.align		4
.L_13:
        /*0018*/ 	.byte	0x04, 0x17
        /*001a*/ 	.short	(.L_15 - .L_14)
.L_14:
        /*001c*/ 	.word	0x00000000
        /*0020*/ 	.short	0x0006
        /*0022*/ 	.short	0x0030
        /*0024*/ 	.byte	0x00, 0xf4, 0x21, 0x00


	//----- nvinfo : EIATTR_KPARAM_INFO
	.align		4
.L_15:
        /*0028*/ 	.byte	0x04, 0x17
        /*002a*/ 	.short	(.L_17 - .L_16)
.L_16:
        /*002c*/ 	.word	0x00000000
        /*0030*/ 	.short	0x0005
        /*0032*/ 	.short	0x0028
        /*0034*/ 	.byte	0x00, 0xf4, 0x21, 0x00


	//----- nvinfo : EIATTR_KPARAM_INFO
	.align		4
.L_17:
        /*0038*/ 	.byte	0x04, 0x17
        /*003a*/ 	.short	(.L_19 - .L_18)
.L_18:
        /*003c*/ 	.word	0x00000000
        /*0040*/ 	.short	0x0004
        /*0042*/ 	.short	0x0020
        /*0044*/ 	.byte	0x00, 0xf4, 0x21, 0x00


	//----- nvinfo : EIATTR_KPARAM_INFO
	.align		4
.L_19:
        /*0048*/ 	.byte	0x04, 0x17
        /*004a*/ 	.short	(.L_21 - .L_20)
.L_20:
        /*004c*/ 	.word	0x00000000
        /*0050*/ 	.short	0x0003
        /*0052*/ 	.short	0x0018
        /*0054*/ 	.byte	0x00, 0xf4, 0x21, 0x00


	//----- nvinfo : EIATTR_KPARAM_INFO
	.align		4
.L_21:
        /*0058*/ 	.byte	0x04, 0x17
        /*005a*/ 	.short	(.L_23 - .L_22)
.L_22:
        /*005c*/ 	.word	0x00000000
        /*0060*/ 	.short	0x0002
        /*0062*/ 	.short	0x0010
        /*0064*/ 	.byte	0x00, 0xf4, 0x21, 0x00


	//----- nvinfo : EIATTR_KPARAM_INFO
	.align		4
.L_23:
        /*0068*/ 	.byte	0x04, 0x17
        /*006a*/ 	.short	(.L_25 - .L_24)
.L_24:
        /*006c*/ 	.word	0x00000000
        /*0070*/ 	.short	0x0001
        /*0072*/ 	.short	0x0008
        /*0074*/ 	.byte	0x00, 0xf4, 0x21, 0x00


	//----- nvinfo : EIATTR_KPARAM_INFO
	.align		4
.L_25:
        /*0078*/ 	.byte	0x04, 0x17
        /*007a*/ 	.short	(.L_27 - .L_26)
.L_26:
        /*007c*/ 	.word	0x00000000
        /*0080*/ 	.short	0x0000
        /*0082*/ 	.short	0x0000
        /*0084*/ 	.byte	0x00, 0xf4, 0x21, 0x00


	//----- nvinfo : EIATTR_SPARSE_MMA_MASK
	.align		4
.L_27:
        /*0088*/ 	.byte	0x03, 0x50
        /*008a*/ 	.short	0x0000


	//----- nvinfo : EIATTR_MAXREG_COUNT
	.align		4
        /*008c*/ 	.byte	0x03, 0x1b
        /*008e*/ 	.short	0x00ff


	//----- nvinfo : EIATTR_EXIT_INSTR_OFFSETS
	.align		4
        /*0090*/ 	.byte	0x04, 0x1c
        /*0092*/ 	.short	(.L_29 - .L_28)


	//   ....[0]....
.L_28:
        /*0094*/ 	.word	0x00000c20


	//----- nvinfo : EIATTR_REQNTID
	.align		4
.L_29:
        /*0098*/ 	.byte	0x04, 0x10
        /*009a*/ 	.short	(.L_31 - .L_30)
.L_30:
        /*009c*/ 	.word	0x00000080
        /*00a0*/ 	.word	0x00000001
        /*00a4*/ 	.word	0x00000001


	//----- nvinfo : EIATTR_CBANK_PARAM_SIZE
	.align		4
.L_31:
        /*00a8*/ 	.byte	0x03, 0x19
        /*00aa*/ 	.short	0x003c


	//----- nvinfo : EIATTR_PARAM_CBANK
	.align		4
        /*00ac*/ 	.byte	0x04, 0x0a
        /*00ae*/ 	.short	(.L_33 - .L_32)
	.align		4
.L_32:
        /*00b0*/ 	.word	index@(.nv.constant0.triton_poi_fused__native_batch_norm_legit_no_training__unsafe_index_relu_22)
        /*00b4*/ 	.short	0x0210
        /*00b6*/ 	.short	0x003c


	//----- nvinfo : EIATTR_SW_WAR
	.align		4
.L_33:
        /*00b8*/ 	.byte	0x04, 0x36
        /*00ba*/ 	.short	(.L_35 - .L_34)
.L_34:
        /*00bc*/ 	.word	0x00000008
.L_35:


//--------------------- .nv.callgraph             --------------------------
	.section	.nv.callgraph,"",@"SHT_CUDA_CALLGRAPH"
	.align	4
	.sectionentsize	8
	.align		4
        /*0000*/ 	.word	0x00000000
	.align		4
        /*0004*/ 	.word	0xffffffff
	.align		4
        /*0008*/ 	.word	0x00000000
	.align		4
        /*000c*/ 	.word	0xfffffffe
	.align		4
        /*0010*/ 	.word	0x00000000
	.align		4
        /*0014*/ 	.word	0xfffffffd
	.align		4
        /*0018*/ 	.word	0x00000000
	.align		4
        /*001c*/ 	.word	0xfffffffc


//--------------------- .nv.constant4             --------------------------
	.section	.nv.constant4,"a",@progbits
	.align	8
	.align		8
.nv.constant4:
        /*0000*/ 	.dword	_$_str
	.align		8
        /*0008*/ 	.dword	_$_str_$_2


//--------------------- .text.triton_poi_fused__native_batch_norm_legit_no_training__unsafe_index_relu_22 --------------------------
	.section	.text.triton_poi_fused__native_batch_norm_legit_no_training__unsafe_index_relu_22,"ax",@progbits
	.align	128
        .global         triton_poi_fused__native_batch_norm_legit_no_training__unsafe_index_relu_22
        .type           triton_poi_fused__native_batch_norm_legit_no_training__unsafe_index_relu_22,@function
        .size           triton_poi_fused__native_batch_norm_legit_no_training__unsafe_index_relu_22,(.L_x_1 - triton_poi_fused__native_batch_norm_legit_no_training__unsafe_index_relu_22)
        .other          triton_poi_fused__native_batch_norm_legit_no_training__unsafe_index_relu_22,@"STO_CUDA_ENTRY STV_DEFAULT"
triton_poi_fused__native_batch_norm_legit_no_training__unsafe_index_relu_22:
.text.triton_poi_fused__native_batch_norm_legit_no_training__unsafe_index_relu_22:
[----:B------:R-:W-:Y:S01]  /*0000*/  LDC R1, c[0x0][0x28] ;  /* 0x00000a00ff017b82 */ /* 0x000fe20000000800 */
[----:B------:R-:W1:Y:S07]  /*0010*/  S2R R0, SR_TID.X ;  /* 0x0000000000007919 */ /* 0x000e6e0000002100 */
[----:B------:R-:W2:Y:S01]  /*0020*/  LDC.64 R8, c[0x0][0x210] ;  /* 0x00008400ff087b82 */ /* 0x000ea20000000a00 */
[----:B------:R-:W-:Y:S01]  /*0030*/  ULDC.64 UR4, c[0x0][0x208] ;  /* 0x0000820000047ab9 */ /* 0x000fe20000000a00 */
[----:B------:R-:W-:Y:S01]  /*0040*/  ULDC.64 UR6, c[0x0][0x218] ;  /* 0x0000860000067ab9 */ /* 0x000fe20000000a00 */
[----:B------:R-:W3:Y:S01]  /*0050*/  S2R R5, SR_CTAID.X ;  /* 0x0000000000057919 */ /* 0x000ee20000002500 */
[----:B-1----:R-:W-:Y:S01]  /*0060*/  IMAD.SHL.U32 R0, R0, 0x4, RZ ;  /* 0x0000000400007824 */ /* 0x002fe200078e00ff */
[----:B---3--:R-:W-:-:S04]  /*0070*/  SHF.R.S32.HI R2, RZ, 0x15, R5 ;  /* 0x00000015ff027819 */ /* 0x008fc80000011405 */
[----:B------:R-:W-:-:S05]  /*0080*/  LOP3.LUT R0, R0, 0x1fc, RZ, 0xc0, !PT ;  /* 0x000001fc00007812 */ /* 0x000fca00078ec0ff */
[----:B------:R-:W-:Y:S01]  /*0090*/  IMAD R5, R5, 0x400, R0 ;  /* 0x0000040005057824 */ /* 0x000fe200078e0200 */
[----:B------:R-:W-:-:S03]  /*00a0*/  SGXT R0, R2, 0x1 ;  /* 0x000000010200781a */ /* 0x000fc60000000200 */
[----:B------:R-:W-:Y:S01]  /*00b0*/  VIADD R13, R5, 0x200 ;  /* 0x00000200050d7836 */ /* 0x000fe20000000000 */
[----:B------:R-:W-:-:S04]  /*00c0*/  SHF.R.S32.HI R2, RZ, 0x1f, R5 ;  /* 0x0000001fff027819 */ /* 0x000fc80000011405 */
[----:B------:R-:W-:Y:S02]  /*00d0*/  LEA.HI R4, R2, R5, RZ, 0x4 ;  /* 0x0000000502047211 */ /* 0x000fe400078f20ff */
[----:B------:R-:W-:Y:S02]  /*00e0*/  LEA.HI R3, R0, R13, RZ, 0x4 ;  /* 0x0000000d00037211 */ /* 0x000fe400078f20ff */
[----:B------:R-:W-:Y:S02]  /*00f0*/  SHF.R.S32.HI R2, RZ, 0x4, R4 ;  /* 0x00000004ff027819 */ /* 0x000fe40000011404 */
[----:B------:R-:W-:Y:S02]  /*0100*/  SHF.R.S32.HI R3, RZ, 0x4, R3 ;  /* 0x00000004ff037819 */ /* 0x000fe40000011403 */
[----:B------:R-:W-:Y:S02]  /*0110*/  LEA.HI R6, R2, R2, RZ, 0x4 ;  /* 0x0000000202067211 */ /* 0x000fe400078f20ff */
[----:B------:R-:W-:-:S02]  /*0120*/  LEA.HI R10, R3, R3, RZ, 0x4 ;  /* 0x00000003030a7211 */ /* 0x000fc400078f20ff */
[----:B------:R-:W-:Y:S02]  /*0130*/  LOP3.LUT R7, R6, 0xfffffff0, RZ, 0xc0, !PT ;  /* 0xfffffff006077812 */ /* 0x000fe400078ec0ff */
[----:B------:R-:W-:-:S03]  /*0140*/  LOP3.LUT R10, R10, 0xfffffff0, RZ, 0xc0, !PT ;  /* 0xfffffff00a0a7812 */ /* 0x000fc600078ec0ff */
[----:B------:R-:W-:Y:S02]  /*0150*/  IMAD.IADD R7, R2, 0x1, -R7 ;  /* 0x0000000102077824 */ /* 0x000fe400078e0a07 */
[----:B------:R-:W-:Y:S02]  /*0160*/  IMAD.IADD R11, R3, 0x1, -R10 ;  /* 0x00000001030b7824 */ /* 0x000fe400078e0a0a */
[----:B--2---:R-:W-:-:S04]  /*0170*/  IMAD.WIDE R2, R7, 0x8, R8 ;  /* 0x0000000807027825 */ /* 0x004fc800078e0208 */
[----:B------:R-:W-:Y:S01]  /*0180*/  IMAD.WIDE R6, R11, 0x8, R8 ;  /* 0x000000080b067825 */ /* 0x000fe200078e0208 */
[----:B------:R-:W-:Y:S01]  /*0190*/  LOP3.LUT R4, R4, 0xfffffff0, RZ, 0xc0, !PT ;  /* 0xfffffff004047812 */ /* 0x000fe200078ec0ff */
[----:B------:R-:W2:Y:S04]  /*01a0*/  LDG.E.EL.64 R2, desc[UR4][R2.64] ;  /* 0x0000000402027981 */ /* 0x000ea8000c2e1b00 */
[----:B------:R-:W3:Y:S01]  /*01b0*/  LDG.E.EL.64 R6, desc[UR4][R6.64] ;  /* 0x0000000406067981 */ /* 0x000ee2000c2e1b00 */
[----:B------:R-:W-:-:S04]  /*01c0*/  IMAD.IADD R17, R5, 0x1, -R4 ;  /* 0x0000000105117824 */ /* 0x000fc800078e0a04 */
[----:B------:R-:W-:-:S06]  /*01d0*/  IMAD.WIDE R16, R17, 0x8, R8 ;  /* 0x0000000811107825 */ /* 0x000fcc00078e0208 */
[----:B------:R-:W4:Y:S01]  /*01e0*/  LDG.E.EL.128 R16, desc[UR4][R16.64] ;  /* 0x0000000410107981 */ /* 0x000f22000c2e1d00 */
[----:B------:R-:W-:-:S05]  /*01f0*/  VIADD R11, R5, 0x2 ;  /* 0x00000002050b7836 */ /* 0x000fca0000000000 */
[----:B------:R-:W-:-:S04]  /*0200*/  LEA.HI R4, R0, R11, RZ, 0x4 ;  /* 0x0000000b00047211 */ /* 0x000fc800078f20ff */
[----:B------:R-:W-:-:S05]  /*0210*/  LOP3.LUT R4, R4, 0xfffffff0, RZ, 0xc0, !PT ;  /* 0xfffffff004047812 */ /* 0x000fca00078ec0ff */
[----:B------:R-:W-:-:S04]  /*0220*/  IMAD.IADD R11, R11, 0x1, -R4 ;  /* 0x000000010b0b7824 */ /* 0x000fc800078e0a04 */
[----:B------:R-:W-:-:S06]  /*0230*/  IMAD.WIDE R8, R11, 0x8, R8 ;  /* 0x000000080b087825 */ /* 0x000fcc00078e0208 */
[----:B------:R-:W5:Y:S01]  /*0240*/  LDG.E.EL.128 R8, desc[UR4][R8.64] ;  /* 0x0000000408087981 */ /* 0x000f62000c2e1d00 */
[C---:B------:R-:W-:Y:S02]  /*0250*/  LEA.HI R13, R0.reuse, R13, RZ, 0x8 ;  /* 0x0000000d000d7211 */ /* 0x040fe400078f40ff */
[----:B------:R-:W-:Y:S02]  /*0260*/  LEA.HI R0, R0, R5, RZ, 0x8 ;  /* 0x0000000500007211 */ /* 0x000fe400078f40ff */
[----:B------:R-:W-:Y:S02]  /*0270*/  SHF.R.S32.HI R13, RZ, 0x8, R13 ;  /* 0x00000008ff0d7819 */ /* 0x000fe4000001140d */
[----:B------:R-:W-:Y:S02]  /*0280*/  SHF.R.S32.HI R0, RZ, 0x8, R0 ;  /* 0x00000008ff007819 */ /* 0x000fe40000011400 */
[----:B--2---:R-:W-:Y:S02]  /*0290*/  SHF.R.U32.HI R21, RZ, 0x1c, R3 ;  /* 0x0000001cff157819 */ /* 0x004fe40000011603 */
[----:B---3--:R-:W-:-:S02]  /*02a0*/  SHF.R.U32.HI R15, RZ, 0x1c, R7 ;  /* 0x0000001cff0f7819 */ /* 0x008fc40000011607 */
[----:B------:R-:W-:Y:S02]  /*02b0*/  LOP3.LUT R21, R21, 0x8, RZ, 0xc0, !PT ;  /* 0x0000000815157812 */ /* 0x000fe400078ec0ff */
[----:B------:R-:W-:Y:S02]  /*02c0*/  LOP3.LUT R15, R15, 0x8, RZ, 0xc0, !PT ;  /* 0x000000080f0f7812 */ /* 0x000fe400078ec0ff */
[----:B------:R-:W-:Y:S02]  /*02d0*/  IADD3 R2, P0, R2, R21, RZ ;  /* 0x0000001502027210 */ /* 0x000fe40007f1e0ff */
[----:B------:R-:W-:Y:S02]  /*02e0*/  IADD3 R22, P1, R6, R15, RZ ;  /* 0x0000000f06167210 */ /* 0x000fe40007f3e0ff */
[----:B------:R-:W-:Y:S01]  /*02f0*/  LEA.HI R6, R0, R0, RZ, 0x8 ;  /* 0x0000000000067211 */ /* 0x000fe200078f40ff */
[----:B------:R-:W-:Y:S01]  /*0300*/  IMAD.X R3, RZ, RZ, R3, P0 ;  /* 0x000000ffff037224 */ /* 0x000fe200000e0603 */
[----:B----4-:R-:W-:Y:S01]  /*0310*/  SHF.R.U32.HI R23, RZ, 0x1a, R19 ;  /* 0x0000001aff177819 */ /* 0x010fe20000011613 */
[----:B------:R-:W-:Y:S01]  /*0320*/  IMAD.X R21, RZ, RZ, R7, P1 ;  /* 0x000000ffff157224 */ /* 0x000fe200008e0607 */
[----:B------:R-:W-:-:S02]  /*0330*/  LEA R4, P1, R18, UR6, 0x2 ;  /* 0x0000000612047c11 */ /* 0x000fc4000f8210ff */
[----:B------:R-:W-:Y:S02]  /*0340*/  LEA R14, P0, R16, UR6, 0x2 ;  /* 0x00000006100e7c11 */ /* 0x000fe4000f8010ff */
[----:B------:R-:W-:Y:S02]  /*0350*/  LEA.HI.X R12, R18, UR7, R19, 0x2, P1 ;  /* 0x00000007120c7c11 */ /* 0x000fe400088f1413 */
[----:B------:R-:W1:Y:S01]  /*0360*/  LDC.64 R18, c[0x0][0x228] ;  /* 0x00008a00ff127b82 */ /* 0x000e620000000a00 */
[--C-:B------:R-:W-:Y:S02]  /*0370*/  SHF.R.U32.HI R7, RZ, 0x1a, R17.reuse ;  /* 0x0000001aff077819 */ /* 0x100fe40000011611 */
[----:B------:R-:W-:Y:S01]  /*0380*/  LEA.HI.X R15, R16, UR7, R17, 0x2, P0 ;  /* 0x00000007100f7c11 */ /* 0x000fe200080f1411 */
[C---:B------:R-:W-:Y:S01]  /*0390*/  IMAD.SHL.U32 R17, R2.reuse, 0x20, RZ ;  /* 0x0000002002117824 */ /* 0x040fe200078e00ff */
[----:B------:R-:W-:Y:S02]  /*03a0*/  LOP3.LUT R7, R7, 0x20, RZ, 0xc0, !PT ;  /* 0x0000002007077812 */ /* 0x000fe400078ec0ff */
[----:B------:R-:W-:-:S02]  /*03b0*/  SHF.L.U64.HI R20, R2, 0x5, R3 ;  /* 0x0000000502147819 */ /* 0x000fc40000010203 */
[----:B------:R-:W-:Y:S02]  /*03c0*/  LOP3.LUT R3, R6, 0xffffff00, RZ, 0xc0, !PT ;  /* 0xffffff0006037812 */ /* 0x000fe400078ec0ff */
[C---:B------:R-:W-:Y:S01]  /*03d0*/  SHF.L.U64.HI R21, R22.reuse, 0x5, R21 ;  /* 0x0000000516157819 */ /* 0x040fe20000010215 */
[----:B------:R-:W-:Y:S01]  /*03e0*/  IMAD.SHL.U32 R22, R22, 0x20, RZ ;  /* 0x0000002016167824 */ /* 0x000fe200078e00ff */
[-C--:B------:R-:W-:Y:S01]  /*03f0*/  IADD3 R2, P0, P1, R17, R14.reuse, R7 ;  /* 0x0000000e11027210 */ /* 0x080fe2000791e007 */
[C---:B------:R-:W-:Y:S01]  /*0400*/  IMAD.IADD R6, R0.reuse, 0x1, -R3 ;  /* 0x0000000100067824 */ /* 0x040fe200078e0a03 */
[----:B------:R-:W-:Y:S01]  /*0410*/  LOP3.LUT R23, R23, 0x20, RZ, 0xc0, !PT ;  /* 0x0000002017177812 */ /* 0x000fe200078ec0ff */
[----:B------:R-:W-:Y:S01]  /*0420*/  IMAD.SHL.U32 R0, R0, 0x40, RZ ;  /* 0x0000004000007824 */ /* 0x000fe200078e00ff */
[----:B------:R-:W-:Y:S02]  /*0430*/  IADD3.X R3, R20, R15, RZ, P0, P1 ;  /* 0x0000000f14037210 */ /* 0x000fe400007e24ff */
[----:B------:R-:W-:-:S02]  /*0440*/  IADD3 R14, P4, P5, R22, R14, R7 ;  /* 0x0000000e160e7210 */ /* 0x000fc40007d9e007 */
[----:B------:R-:W-:Y:S01]  /*0450*/  LEA.HI R7, R13, R13, RZ, 0x8 ;  /* 0x0000000d0d077211 */ /* 0x000fe200078f40ff */
[----:B------:R-:W-:Y:S01]  /*0460*/  IMAD.WIDE R2, R0, 0x4, R2 ;  /* 0x0000000400027825 */ /* 0x000fe200078e0202 */
[----:B------:R-:W-:Y:S02]  /*0470*/  IADD3 R26, P2, P3, R17, R4, R23 ;  /* 0x00000004111a7210 */ /* 0x000fe40007b5e017 */
[----:B------:R-:W-:Y:S01]  /*0480*/  LOP3.LUT R7, R7, 0xffffff00, RZ, 0xc0, !PT ;  /* 0xffffff0007077812 */ /* 0x000fe200078ec0ff */
[----:B-1----:R-:W-:Y:S01]  /*0490*/  IMAD.WIDE R24, R6, 0x4, R18 ;  /* 0x0000000406187825 */ /* 0x002fe200078e0212 */
[----:B------:R-:W-:Y:S01]  /*04a0*/  IADD3.X R27, R20, R12, RZ, P2, P3 ;  /* 0x0000000c141b7210 */ /* 0x000fe200017e64ff */
[----:B------:R-:W2:Y:S01]  /*04b0*/  LDG.E.EL R3, desc[UR4][R2.64] ;  /* 0x0000000402037981 */ /* 0x000ea2000c2e1900 */
[----:B------:R-:W-:Y:S01]  /*04c0*/  IADD3 R16, P1, P0, R22, R4, R23 ;  /* 0x0000000416107210 */ /* 0x000fe2000783e017 */
[----:B------:R-:W-:Y:S02]  /*04d0*/  IMAD.IADD R7, R13, 0x1, -R7 ;  /* 0x000000010d077824 */ /* 0x000fe400078e0a07 */
[----:B------:R-:W-:Y:S01]  /*04e0*/  IMAD.WIDE R26, R0, 0x4, R26 ;  /* 0x00000004001a7825 */ /* 0x000fe200078e021a */
[----:B------:R1:W3:Y:S03]  /*04f0*/  LDG.E.EL R2, desc[UR4][R24.64] ;  /* 0x0000000418027981 */ /* 0x0002e6000c2e1900 */
[----:B------:R-:W-:Y:S01]  /*0500*/  IMAD.WIDE R18, R7, 0x4, R18 ;  /* 0x0000000407127825 */ /* 0x000fe200078e0212 */
[----:B-----5:R-:W-:Y:S01]  /*0510*/  LEA R23, P3, R10, UR6, 0x2 ;  /* 0x000000060a177c11 */ /* 0x020fe2000f8610ff */
[----:B------:R4:W5:Y:S04]  /*0520*/  LDG.E.EL R4, desc[UR4][R26.64] ;  /* 0x000000041a047981 */ /* 0x000968000c2e1900 */
[----:B------:R-:W2:Y:S01]  /*0530*/  LDG.E.EL R18, desc[UR4][R18.64] ;  /* 0x0000000412127981 */ /* 0x000ea2000c2e1900 */
[----:B-1----:R-:W-:-:S02]  /*0540*/  LEA R24, P2, R8, UR6, 0x2 ;  /* 0x0000000608187c11 */ /* 0x002fc4000f8410ff */
[--C-:B------:R-:W-:Y:S02]  /*0550*/  SHF.R.U32.HI R25, RZ, 0x1a, R9.reuse ;  /* 0x0000001aff197819 */ /* 0x100fe40000011609 */
[----:B----4-:R-:W-:Y:S02]  /*0560*/  LEA.HI.X R26, R8, UR7, R9, 0x2, P2 ;  /* 0x00000007081a7c11 */ /* 0x010fe400090f1409 */
[----:B------:R-:W-:Y:S02]  /*0570*/  LOP3.LUT R25, R25, 0x20, RZ, 0xc0, !PT ;  /* 0x0000002019197812 */ /* 0x000fe400078ec0ff */
[--C-:B------:R-:W-:Y:S02]  /*0580*/  SHF.R.U32.HI R9, RZ, 0x1a, R11.reuse ;  /* 0x0000001aff097819 */ /* 0x100fe4000001160b */
[----:B------:R-:W-:Y:S02]  /*0590*/  LEA.HI.X R10, R10, UR7, R11, 0x2, P3 ;  /* 0x000000070a0a7c11 */ /* 0x000fe400098f140b */
[----:B------:R-:W-:-:S02]  /*05a0*/  IADD3 R8, P3, P2, R17, R24, R25 ;  /* 0x0000001811087210 */ /* 0x000fc40007a7e019 */
[----:B------:R-:W-:Y:S02]  /*05b0*/  LOP3.LUT R11, R9, 0x20, RZ, 0xc0, !PT ;  /* 0x00000020090b7812 */ /* 0x000fe400078ec0ff */
[C---:B------:R-:W-:Y:S02]  /*05c0*/  IADD3.X R9, R20.reuse, R26, RZ, P3, P2 ;  /* 0x0000001a14097210 */ /* 0x040fe40001fe44ff */
[----:B------:R-:W-:Y:S02]  /*05d0*/  IADD3 R28, P2, P3, R17, R23, R11 ;  /* 0x00000017111c7210 */ /* 0x000fe40007b5e00b */
[----:B------:R-:W-:Y:S02]  /*05e0*/  IADD3.X R15, R21, R15, RZ, P4, P5 ;  /* 0x0000000f150f7210 */ /* 0x000fe400027ea4ff */
[----:B------:R-:W-:Y:S02]  /*05f0*/  IADD3.X R29, R20, R10, RZ, P2, P3 ;  /* 0x0000000a141d7210 */ /* 0x000fe400017e64ff */
[----:B------:R-:W-:-:S02]  /*0600*/  IADD3 R24, P4, P5, R22, R24, R25 ;  /* 0x0000001816187210 */ /* 0x000fc40007d9e019 */
[----:B------:R-:W-:Y:S02]  /*0610*/  IADD3 R20, P2, P3, R22, R23, R11 ;  /* 0x0000001716147210 */ /* 0x000fe40007b5e00b */
[----:B------:R-:W1:Y:S01]  /*0620*/  LDC.64 R22, c[0x0][0x220] ;  /* 0x00008800ff167b82 */ /* 0x000e620000000a00 */
[C---:B------:R-:W-:Y:S01]  /*0630*/  IMAD.WIDE R8, R0.reuse, 0x4, R8 ;  /* 0x0000000400087825 */ /* 0x040fe200078e0208 */
[C---:B------:R-:W-:Y:S02]  /*0640*/  IADD3.X R17, R21.reuse, R12, RZ, P1, P0 ;  /* 0x0000000c15117210 */ /* 0x040fe40000fe04ff */
[C---:B------:R-:W-:Y:S01]  /*0650*/  IADD3.X R25, R21.reuse, R26, RZ, P4, P5 ;  /* 0x0000001a15197210 */ /* 0x040fe200027ea4ff */
[----:B------:R-:W-:Y:S01]  /*0660*/  IMAD.WIDE R28, R0, 0x4, R28 ;  /* 0x00000004001c7825 */ /* 0x000fe200078e021c */
[----:B------:R-:W-:Y:S01]  /*0670*/  IADD3.X R21, R21, R10, RZ, P2, P3 ;  /* 0x0000000a15157210 */ /* 0x000fe200017e64ff */
[----:B------:R4:W5:Y:S01]  /*0680*/  LDG.E.EL R0, desc[UR4][R8.64] ;  /* 0x0000000408007981 */ /* 0x000962000c2e1900 */
[----:B------:R-:W1:Y:S01]  /*0690*/  LDC.64 R10, c[0x0][0x238] ;  /* 0x00008e00ff0a7b82 */ /* 0x000e620000000a00 */
[----:B------:R-:W-:-:S02]  /*06a0*/  IMAD.SHL.U32 R13, R13, 0x40, RZ ;  /* 0x000000400d0d7824 */ /* 0x000fc400078e00ff */
[----:B------:R-:W5:Y:S05]  /*06b0*/  LDG.E.EL R28, desc[UR4][R28.64] ;  /* 0x000000041c1c7981 */ /* 0x000f6a000c2e1900 */
[----:B----4-:R-:W4:Y:S01]  /*06c0*/  LDC.64 R8, c[0x0][0x230] ;  /* 0x00008c00ff087b82 */ /* 0x010f220000000a00 */
[----:B------:R-:W-:-:S04]  /*06d0*/  IMAD.WIDE R14, R13, 0x4, R14 ;  /* 0x000000040d0e7825 */ /* 0x000fc800078e020e */
[----:B-1----:R-:W-:-:S05]  /*06e0*/  IMAD.WIDE R26, R6, 0x4, R22 ;  /* 0x00000004061a7825 */ /* 0x002fca00078e0216 */
[----:B------:R4:W5:Y:S01]  /*06f0*/  LDG.E.EL R12, desc[UR4][R26.64] ;  /* 0x000000041a0c7981 */ /* 0x000962000c2e1900 */
[----:B------:R-:W-:-:S04]  /*0700*/  IMAD.WIDE R22, R7, 0x4, R22 ;  /* 0x0000000407167825 */ /* 0x000fc800078e0216 */
[C---:B------:R-:W-:Y:S02]  /*0710*/  IMAD.WIDE R16, R13.reuse, 0x4, R16 ;  /* 0x000000040d107825 */ /* 0x040fe400078e0210 */
[----:B------:R-:W5:Y:S02]  /*0720*/  LDG.E.EL R22, desc[UR4][R22.64] ;  /* 0x0000000416167981 */ /* 0x000f64000c2e1900 */
[C---:B------:R-:W-:Y:S02]  /*0730*/  IMAD.WIDE R24, R13.reuse, 0x4, R24 ;  /* 0x000000040d187825 */ /* 0x040fe400078e0218 */
[----:B------:R-:W5:Y:S02]  /*0740*/  LDG.E.EL R17, desc[UR4][R16.64] ;  /* 0x0000000410117981 */ /* 0x000f64000c2e1900 */
[----:B------:R-:W-:Y:S02]  /*0750*/  IMAD.WIDE R20, R13, 0x4, R20 ;  /* 0x000000040d147825 */ /* 0x000fe400078e0214 */
[----:B------:R1:W5:Y:S02]  /*0760*/  LDG.E.EL R13, desc[UR4][R14.64] ;  /* 0x000000040e0d7981 */ /* 0x000364000c2e1900 */
[----:B----4-:R-:W-:-:S02]  /*0770*/  IMAD.WIDE R26, R6, 0x4, R8 ;  /* 0x00000004061a7825 */ /* 0x010fc400078e0208 */
[----:B------:R-:W4:Y:S02]  /*0780*/  LDG.E.EL R25, desc[UR4][R24.64] ;  /* 0x0000000418197981 */ /* 0x000f24000c2e1900 */
[C---:B------:R-:W-:Y:S02]  /*0790*/  IMAD.WIDE R8, R7.reuse, 0x4, R8 ;  /* 0x0000000407087825 */ /* 0x040fe400078e0208 */
[----:B------:R-:W4:Y:S02]  /*07a0*/  LDG.E.EL R21, desc[UR4][R20.64] ;  /* 0x0000000414157981 */ /* 0x000f24000c2e1900 */
[--C-:B01----:R-:W-:Y:S02]  /*07b0*/  IMAD.WIDE R14, R6, 0x4, R10.reuse ;  /* 0x00000004060e7825 */ /* 0x103fe400078e020a */
[----:B------:R-:W4:Y:S02]  /*07c0*/  LDG.E.EL R26, desc[UR4][R26.64] ;  /* 0x000000041a1a7981 */ /* 0x000f24000c2e1900 */
[----:B------:R-:W-:-:S02]  /*07d0*/  IMAD.WIDE R10, R7, 0x4, R10 ;  /* 0x00000004070a7825 */ /* 0x000fc400078e020a */
[----:B------:R-:W4:Y:S04]  /*07e0*/  LDG.E.EL R7, desc[UR4][R14.64] ;  /* 0x000000040e077981 */ /* 0x000f28000c2e1900 */
[----:B------:R-:W4:Y:S04]  /*07f0*/  LDG.E.EL R8, desc[UR4][R8.64] ;  /* 0x0000000408087981 */ /* 0x000f28000c2e1900 */
[----:B------:R0:W4:Y:S02]  /*0800*/  LDG.E.EL R11, desc[UR4][R10.64] ;  /* 0x000000040a0b7981 */ /* 0x000124000c2e1900 */
[----:B0-----:R-:W-:-:S02]  /*0810*/  IMAD.MOV.U32 R10, RZ, RZ, 0x3e800000 ;  /* 0x3e800000ff0a7424 */ /* 0x001fc400078e00ff */
[----:B---3--:R-:W-:-:S04]  /*0820*/  FADD R2, R2, 9.9999997473787516356e-06 ;  /* 0x3727c5ac02027421 */ /* 0x008fc80000000000 */
[----:B------:R-:W0:Y:S01]  /*0830*/  MUFU.SQRT R16, R2 ;  /* 0x0000000200107308 */ /* 0x000e220000002000 */
[----:B--2---:R-:W-:-:S07]  /*0840*/  FADD R18, R18, 9.9999997473787516356e-06 ;  /* 0x3727c5ac12127421 */ /* 0x004fce0000000000 */
[----:B------:R-:W1:Y:S01]  /*0850*/  MUFU.SQRT R19, R18 ;  /* 0x0000001200137308 */ /* 0x000e620000002000 */
[C---:B0-----:R-:W-:Y:S02]  /*0860*/  FSETP.GT.AND P0, PT, R16.reuse, 8.50705917302346158658e+37, PT ;  /* 0x7e8000001000780b */ /* 0x041fe40003f04000 */
[----:B------:R-:W-:Y:S02]  /*0870*/  FSETP.GEU.AND P2, PT, R16, 1.175494350822287508e-38, PT ;  /* 0x008000001000780b */ /* 0x000fe40003f4e000 */
[C---:B-1----:R-:W-:Y:S02]  /*0880*/  FSETP.GT.AND P1, PT, R19.reuse, 8.50705917302346158658e+37, PT ;  /* 0x7e8000001300780b */ /* 0x042fe40003f24000 */
[----:B------:R-:W-:-:S07]  /*0890*/  FSETP.GEU.AND P3, PT, R19, 1.175494350822287508e-38, PT ;  /* 0x008000001300780b */ /* 0x000fce0003f6e000 */
[----:B------:R-:W-:-:S04]  /*08a0*/  @P0 FMUL R16, R16, 0.25 ;  /* 0x3e80000010100820 */ /* 0x000fc80000400000 */
[----:B------:R-:W-:Y:S01]  /*08b0*/  @!P2 FMUL R16, R16, 16777216 ;  /* 0x4b8000001010a820 */ /* 0x000fe20000400000 */
[----:B------:R-:W-:-:S05]  /*08c0*/  @P1 FMUL R19, R19, 0.25 ;  /* 0x3e80000013131820 */ /* 0x000fca0000400000 */
[----:B------:R-:W0:Y:S01]  /*08d0*/  MUFU.RCP R16, R16 ;  /* 0x0000001000107308 */ /* 0x000e220000001000 */
[----:B------:R-:W-:Y:S01]  /*08e0*/  @!P3 FMUL R19, R19, 16777216 ;  /* 0x4b8000001313b820 */ /* 0x000fe20000400000 */
[----:B------:R-:W-:-:S06]  /*08f0*/  FSEL R15, R10, 1, P0 ;  /* 0x3f8000000a0f7808 */ /* 0x000fcc0000000000 */
[----:B------:R-:W1:Y:S01]  /*0900*/  MUFU.RCP R9, R19 ;  /* 0x0000001300097308 */ /* 0x000e620000001000 */
[----:B------:R-:W-:Y:S01]  /*0910*/  @!P2 FMUL R15, R15, 16777216 ;  /* 0x4b8000000f0fa820 */ /* 0x000fe20000400000 */
[----:B------:R-:W-:-:S03]  /*0920*/  FSEL R10, R10, 1, P1 ;  /* 0x3f8000000a0a7808 */ /* 0x000fc60000800000 */
[----:B0-----:R-:W-:Y:S02]  /*0930*/  FMUL R15, R16, R15 ;  /* 0x0000000f100f7220 */ /* 0x001fe40000400000 */
[----:B------:R-:W-:Y:S01]  /*0940*/  @!P3 FMUL R10, R10, 16777216 ;  /* 0x4b8000000a0ab820 */ /* 0x000fe20000400000 */
[C---:B-----5:R-:W-:Y:S01]  /*0950*/  FADD R6, -R12.reuse, R3 ;  /* 0x000000030c067221 */ /* 0x060fe20000000100 */
[C---:B------:R-:W-:Y:S01]  /*0960*/  FADD R4, -R12.reuse, R4 ;  /* 0x000000040c047221 */ /* 0x040fe20000000100 */
[----:B------:R-:W0:Y:S01]  /*0970*/  LDC.64 R2, c[0x0][0x240] ;  /* 0x00009000ff027b82 */ /* 0x000e220000000a00 */
[C---:B------:R-:W-:Y:S01]  /*0980*/  FADD R0, -R12.reuse, R0 ;  /* 0x000000000c007221 */ /* 0x040fe20000000100 */
[----:B------:R-:W-:Y:S01]  /*0990*/  FADD R28, -R12, R28 ;  /* 0x0000001c0c1c7221 */ /* 0x000fe20000000100 */
[C---:B------:R-:W-:Y:S02]  /*09a0*/  FMUL R14, R15.reuse, R4 ;  /* 0x000000040f0e7220 */ /* 0x040fe40000400000 */
[C---:B------:R-:W-:Y:S01]  /*09b0*/  FMUL R12, R15.reuse, R0 ;  /* 0x000000000f0c7220 */ /* 0x040fe20000400000 */
[C---:B------:R-:W-:Y:S01]  /*09c0*/  FMUL R28, R15.reuse, R28 ;  /* 0x0000001c0f1c7220 */ /* 0x040fe20000400000 */
[----:B------:R-:W-:Y:S01]  /*09d0*/  FMUL R15, R15, R6 ;  /* 0x000000060f0f7220 */ /* 0x000fe20000400000 */
[----:B-1----:R-:W-:Y:S01]  /*09e0*/  FMUL R10, R9, R10 ;  /* 0x0000000a090a7220 */ /* 0x002fe20000400000 */
[C---:B------:R-:W-:Y:S01]  /*09f0*/  FADD R17, -R22.reuse, R17 ;  /* 0x0000001116117221 */ /* 0x040fe20000000100 */
[C---:B------:R-:W-:Y:S01]  /*0a00*/  FADD R13, -R22.reuse, R13 ;  /* 0x0000000d160d7221 */ /* 0x040fe20000000100 */
[C---:B----4-:R-:W-:Y:S01]  /*0a10*/  FADD R25, -R22.reuse, R25 ;  /* 0x0000001916197221 */ /* 0x050fe20000000100 */
[----:B------:R-:W-:-:S03]  /*0a20*/  FADD R21, -R22, R21 ;  /* 0x0000001516157221 */ /* 0x000fc60000000100 */
[C---:B------:R-:W-:Y:S01]  /*0a30*/  FMUL R4, R10.reuse, R25 ;  /* 0x000000190a047220 */ /* 0x040fe20000400000 */
[C---:B------:R-:W-:Y:S01]  /*0a40*/  FMUL R6, R10.reuse, R17 ;  /* 0x000000110a067220 */ /* 0x040fe20000400000 */
[C---:B------:R-:W-:Y:S01]  /*0a50*/  FMUL R13, R10.reuse, R13 ;  /* 0x0000000d0a0d7220 */ /* 0x040fe20000400000 */
[----:B------:R-:W-:Y:S01]  /*0a60*/  FMUL R0, R10, R21 ;  /* 0x000000150a007220 */ /* 0x000fe20000400000 */
[C-C-:B------:R-:W-:Y:S01]  /*0a70*/  FFMA R15, R26.reuse, R15, R7.reuse ;  /* 0x0000000f1a0f7223 */ /* 0x140fe20000000007 */
[C-C-:B------:R-:W-:Y:S01]  /*0a80*/  FFMA R14, R26.reuse, R14, R7.reuse ;  /* 0x0000000e1a0e7223 */ /* 0x140fe20000000007 */
[C-C-:B------:R-:W-:Y:S01]  /*0a90*/  FFMA R12, R26.reuse, R12, R7.reuse ;  /* 0x0000000c1a0c7223 */ /* 0x140fe20000000007 */
[----:B------:R-:W-:Y:S01]  /*0aa0*/  FFMA R7, R26, R28, R7 ;  /* 0x0000001c1a077223 */ /* 0x000fe20000000007 */
[C-C-:B------:R-:W-:Y:S01]  /*0ab0*/  FFMA R13, R8.reuse, R13, R11.reuse ;  /* 0x0000000d080d7223 */ /* 0x140fe2000000000b */
[C-C-:B------:R-:W-:Y:S01]  /*0ac0*/  FFMA R9, R8.reuse, R6, R11.reuse ;  /* 0x0000000608097223 */ /* 0x140fe2000000000b */
[C-C-:B------:R-:W-:Y:S01]  /*0ad0*/  FFMA R10, R8.reuse, R4, R11.reuse ;  /* 0x00000004080a7223 */ /* 0x140fe2000000000b */
[----:B------:R-:W-:Y:S01]  /*0ae0*/  FFMA R0, R8, R0, R11 ;  /* 0x0000000008007223 */ /* 0x000fe2000000000b */
[----:B------:R-:W-:-:S02]  /*0af0*/  FSETP.GEU.AND P6, PT, R7, RZ, PT ;  /* 0x000000ff0700720b */ /* 0x000fc40003fce000 */
[----:B------:R-:W-:Y:S02]  /*0b00*/  FSETP.GEU.AND P0, PT, R12, RZ, PT ;  /* 0x000000ff0c00720b */ /* 0x000fe40003f0e000 */
[----:B------:R-:W-:Y:S02]  /*0b10*/  SEL R7, R7, RZ, P6 ;  /* 0x000000ff07077207 */ /* 0x000fe40003000000 */
[----:B------:R-:W-:Y:S02]  /*0b20*/  FSETP.GEU.AND P1, PT, R14, RZ, PT ;  /* 0x000000ff0e00720b */ /* 0x000fe40003f2e000 */
[----:B------:R-:W-:Y:S02]  /*0b30*/  FSETP.GEU.AND P2, PT, R15, RZ, PT ;  /* 0x000000ff0f00720b */ /* 0x000fe40003f4e000 */
[----:B------:R-:W-:Y:S02]  /*0b40*/  FSETP.GEU.AND P3, PT, R0, RZ, PT ;  /* 0x000000ff0000720b */ /* 0x000fe40003f6e000 */
[----:B------:R-:W-:-:S02]  /*0b50*/  FSETP.GEU.AND P4, PT, R10, RZ, PT ;  /* 0x000000ff0a00720b */ /* 0x000fc40003f8e000 */
[----:B------:R-:W-:Y:S02]  /*0b60*/  FSETP.GEU.AND P5, PT, R9, RZ, PT ;  /* 0x000000ff0900720b */ /* 0x000fe40003fae000 */
[----:B------:R-:W-:Y:S01]  /*0b70*/  FSETP.GEU.AND P6, PT, R13, RZ, PT ;  /* 0x000000ff0d00720b */ /* 0x000fe20003fce000 */
[----:B0-----:R-:W-:Y:S01]  /*0b80*/  IMAD.WIDE R2, R5, 0x4, R2 ;  /* 0x0000000405027825 */ /* 0x001fe200078e0202 */
[----:B------:R-:W-:Y:S02]  /*0b90*/  SEL R6, R12, RZ, P0 ;  /* 0x000000ff0c067207 */ /* 0x000fe40000000000 */
[----:B------:R-:W-:Y:S02]  /*0ba0*/  SEL R5, R14, RZ, P1 ;  /* 0x000000ff0e057207 */ /* 0x000fe40000800000 */
[----:B------:R-:W-:Y:S02]  /*0bb0*/  SEL R4, R15, RZ, P2 ;  /* 0x000000ff0f047207 */ /* 0x000fe40001000000 */
[----:B------:R-:W-:-:S02]  /*0bc0*/  SEL R11, R0, RZ, P3 ;  /* 0x000000ff000b7207 */ /* 0x000fc40001800000 */
[----:B------:R-:W-:Y:S02]  /*0bd0*/  SEL R10, R10, RZ, P4 ;  /* 0x000000ff0a0a7207 */ /* 0x000fe40002000000 */
[----:B------:R-:W-:Y:S02]  /*0be0*/  SEL R9, R9, RZ, P5 ;  /* 0x000000ff09097207 */ /* 0x000fe40002800000 */
[----:B------:R-:W-:Y:S01]  /*0bf0*/  SEL R8, R13, RZ, P6 ;  /* 0x000000ff0d087207 */ /* 0x000fe20003000000 */
[----:B------:R-:W-:Y:S04]  /*0c00*/  STG.E.128 desc[UR4][R2.64], R4 ;  /* 0x0000000402007986 */ /* 0x000fe8000c101d04 */
[----:B------:R-:W-:Y:S01]  /*0c10*/  STG.E.128 desc[UR4][R2.64+0x800], R8 ;  /* 0x0008000802007986 */ /* 0x000fe2000c101d04 */
[----:B------:R-:W-:Y:S05]  /*0c20*/  EXIT ;  /* 0x000000000000794d */ /* 0x000fea0003800000 */
.L_x_0:
[----:B------:R-:W-:-:S00]  /*0c30*/  BRA `(.L_x_0) ;  /* 0xfffffffc00fc7947 */ /* 0x000fc0000383ffff */
[----:B------:R-:W-:-:S00]  /*0c40*/  NOP ;  /* 0x0000000000007918 */ /* 0x000fc00000000000 */
        /* <DEDUP_REMOVED lines=11> */
.L_x_1:


//--------------------- .nv.global.init           --------------------------
	.section	.nv.global.init,"aw",@progbits
.nv.global.init:
	.type		_$_str,@object
	.size		_$_str,(_$_str_$_2 - _$_str)
_$_str:
        /*0000*/ 	.byte	0x5f, 0x5f, 0x43, 0x55, 0x44, 0x41, 0x5f, 0x46, 0x54, 0x5a, 0x00
	.type		_$_str_$_2,@object
	.size		_$_str_$_2,(.L_1 - _$_str_$_2)
_$_str_$_2:
        /*000b*/ 	.byte	0x5f, 0x5f, 0x43, 0x55, 0x44, 0x41, 0x5f, 0x50, 0x52, 0x45, 0x43, 0x5f, 0x53, 0x51, 0x52, 0x54
        /*001b*/ 	.byte	0x00
.L_1:


//--------------------- .nv.constant0.triton_poi_fused__native_batch_norm_legit_no_training__unsafe_index_relu_22 --------------------------
	.section	.nv.constant0.triton_poi_fused__native_batch_norm_legit_no_training__unsafe_index_relu_22,"a",@progbits
	.sectionflags	@""
	.align	4
.nv.constant0.triton_poi_fused__native_batch_norm_legit_no_training__unsafe_index_relu_22:
	.zero		588
